//
// Generated by NVIDIA NVVM Compiler
//
// Compiler Build ID: CL-36424714
// Cuda compilation tools, release 13.0, V13.0.88
// Based on NVVM 20.0.0
//

.version 9.0
.target sm_100
.address_size 64

	// .globl	_Z15multiply_by_twoPKiPii

.visible .entry _Z15multiply_by_twoPKiPii(
	.param .u64 .ptr .align 1 _Z15multiply_by_twoPKiPii_param_0,
	.param .u64 .ptr .align 1 _Z15multiply_by_twoPKiPii_param_1,
	.param .u32 _Z15multiply_by_twoPKiPii_param_2
)
{
	.reg .pred 	%p<2>;
	.reg .b32 	%r<8>;
	.reg .b64 	%rd<8>;

	ld.param.u64 	%rd1, [_Z15multiply_by_twoPKiPii_param_0];
	ld.param.u64 	%rd2, [_Z15multiply_by_twoPKiPii_param_1];
	ld.param.u32 	%r2, [_Z15multiply_by_twoPKiPii_param_2];
	mov.u32 	%r3, %ctaid.x;
	mov.u32 	%r4, %ntid.x;
	mov.u32 	%r5, %tid.x;
	mad.lo.s32 	%r1, %r3, %r4, %r5;
	setp.ge.s32 	%p1, %r1, %r2;
	@%p1 bra 	$L__BB0_2;
	cvta.to.global.u64 	%rd3, %rd1;
	cvta.to.global.u64 	%rd4, %rd2;
	mul.wide.s32 	%rd5, %r1, 4;
	add.s64 	%rd6, %rd3, %rd5;
	ld.global.u32 	%r6, [%rd6];
	shl.b32 	%r7, %r6, 1;
	add.s64 	%rd7, %rd4, %rd5;
	st.global.u32 	[%rd7], %r7;
$L__BB0_2:
	ret;

}


// ===== COMPILED SASS (sm_100) =====

	.target	sm_100

	.elftype	@"ET_EXEC"


//--------------------- .note.nv.tkinfo           --------------------------
	.section	.note.nv.tkinfo,"",@"SHT_NOTE"
	.sectionflags	@"SHF_NOTE_NV_TKINFO"
	.tkinfo
        /*0018*/ 	.word	0x00000002
        /*0030*/ 	.string	""
        /*0030*/ 	.string	"ptxas"
        /*0030*/ 	.string	"Cuda compilation tools, release 13.0, V13.0.88"
        /*0030*/ 	.string	"Build cuda_13.0.r13.0/compiler.36424714_0"
        /*0030*/ 	.string	"-arch sm_100 -m 64 "



//--------------------- .note.nv.cuinfo           --------------------------
	.section	.note.nv.cuinfo,"",@"SHT_NOTE"
	.sectionflags	@"SHF_NOTE_NV_CUINFO"
        /*0018*/ 	.short	0x0002
        /*001a*/ 	.short	0x0064
        /*001c*/ 	.short	0x0082
	.zero		2


//--------------------- .nv.info                  --------------------------
	.section	.nv.info,"",@"SHT_CUDA_INFO"
	.align	4


	//----- nvinfo : EIATTR_REGCOUNT
	.align		4
        /*0000*/ 	.byte	0x04, 0x2f
        /*0002*/ 	.short	(.L_1 - .L_0)
	.align		4
.L_0:
        /*0004*/ 	.word	index@(_Z15multiply_by_twoPKiPii)
        /*0008*/ 	.word	0x0000000a


	//----- nvinfo : EIATTR_FRAME_SIZE
	.align		4
.L_1:
        /*000c*/ 	.byte	0x04, 0x11
        /*000e*/ 	.short	(.L_3 - .L_2)
	.align		4
.L_2:
        /*0010*/ 	.word	index@(_Z15multiply_by_twoPKiPii)
        /*0014*/ 	.word	0x00000000


	//----- nvinfo : EIATTR_MIN_STACK_SIZE
	.align		4
.L_3:
        /*0018*/ 	.byte	0x04, 0x12
        /*001a*/ 	.short	(.L_5 - .L_4)
	.align		4
.L_4:
        /*001c*/ 	.word	index@(_Z15multiply_by_twoPKiPii)
        /*0020*/ 	.word	0x00000000
.L_5:


//--------------------- .nv.compat                --------------------------
	.section	.nv.compat,"",@"SHT_CUDA_COMPAT_INFO"
	.align	4
        /*0000*/ 	.byte	0x02, 0x09, 0x00, 0x00, 0x02, 0x02, 0x01, 0x00, 0x02, 0x05, 0x05, 0x00, 0x03, 0x07, 0x01, 0x01
        /*0010*/ 	.byte	0x02, 0x03, 0x00, 0x00, 0x02, 0x06, 0x01, 0x00, 0x04, 0x0b, 0x08, 0x00, 0x09, 0x00, 0x00, 0x00
        /*0020*/ 	.byte	0x00, 0x00, 0x00, 0x00


//--------------------- .nv.info._Z15multiply_by_twoPKiPii --------------------------
	.section	.nv.info._Z15multiply_by_twoPKiPii,"",@"SHT_CUDA_INFO"
	.sectionflags	@""
	.align	4


	//----- nvinfo : EIATTR_CUDA_API_VERSION
	.align		4
        /*0000*/ 	.byte	0x04, 0x37
        /*0002*/ 	.short	(.L_7 - .L_6)
.L_6:
        /*0004*/ 	.word	0x00000082


	//----- nvinfo : EIATTR_KPARAM_INFO
	.align		4
.L_7:
        /*0008*/ 	.byte	0x04, 0x17
        /*000a*/ 	.short	(.L_9 - .L_8)
.L_8:
        /*000c*/ 	.word	0x00000000
        /*0010*/ 	.short	0x0002
        /*0012*/ 	.short	0x0010
        /*0014*/ 	.byte	0x00, 0xf0, 0x11, 0x00


	//----- nvinfo : EIATTR_KPARAM_INFO
	.align		4
.L_9:
        /*0018*/ 	.byte	0x04, 0x17
        /*001a*/ 	.short	(.L_11 - .L_10)
.L_10:
        /*001c*/ 	.word	0x00000000
        /*0020*/ 	.short	0x0001
        /*0022*/ 	.short	0x0008
        /*0024*/ 	.byte	0x00, 0xf5, 0x21, 0x00


	//----- nvinfo : EIATTR_KPARAM_INFO
	.align		4
.L_11:
        /*0028*/ 	.byte	0x04, 0x17
        /*002a*/ 	.short	(.L_13 - .L_12)
.L_12:
        /*002c*/ 	.word	0x00000000
        /*0030*/ 	.short	0x0000
        /*0032*/ 	.short	0x0000
        /*0034*/ 	.byte	0x00, 0xf5, 0x21, 0x00


	//----- nvinfo : EIATTR_SPARSE_MMA_MASK
	.align		4
.L_13:
        /*0038*/ 	.byte	0x03, 0x50
        /*003a*/ 	.short	0x0000


	//----- nvinfo : EIATTR_MAXREG_COUNT
	.align		4
        /*003c*/ 	.byte	0x03, 0x1b
        /*003e*/ 	.short	0x00ff


	//----- nvinfo : EIATTR_MERCURY_ISA_VERSION
	.align		4
        /*0040*/ 	.byte	0x03, 0x5f
        /*0042*/ 	.short	0x0101


	//----- nvinfo : EIATTR_VRC_CTA_INIT_COUNT
	.align		4
        /*0044*/ 	.byte	0x02, 0x4a
	.zero		1
	.zero		1


	//----- nvinfo : EIATTR_EXIT_INSTR_OFFSETS
	.align		4
        /*0048*/ 	.byte	0x04, 0x1c
        /*004a*/ 	.short	(.L_15 - .L_14)


	//   ....[0]....
.L_14:
        /*004c*/ 	.word	0x00000070


	//   ....[1]....
        /*0050*/ 	.word	0x00000100


	//----- nvinfo : EIATTR_CBANK_PARAM_SIZE
	.align		4
.L_15:
        /*0054*/ 	.byte	0x03, 0x19
        /*0056*/ 	.short	0x0014


	//----- nvinfo : EIATTR_PARAM_CBANK
	.align		4
        /*0058*/ 	.byte	0x04, 0x0a
        /*005a*/ 	.short	(.L_17 - .L_16)
	.align		4
.L_16:
        /*005c*/ 	.word	index@(.nv.constant0._Z15multiply_by_twoPKiPii)
        /*0060*/ 	.short	0x0380
        /*0062*/ 	.short	0x0014


	//----- nvinfo : EIATTR_SW_WAR
	.align		4
.L_17:
        /*0064*/ 	.byte	0x04, 0x36
        /*0066*/ 	.short	(.L_19 - .L_18)
.L_18:
        /*0068*/ 	.word	0x00000008
.L_19:


//--------------------- .nv.callgraph             --------------------------
	.section	.nv.callgraph,"",@"SHT_CUDA_CALLGRAPH"
	.align	4
	.sectionentsize	8
	.align		4
        /*0000*/ 	.word	0x00000000
	.align		4
        /*0004*/ 	.word	0xffffffff
	.align		4
        /*0008*/ 	.word	0x00000000
	.align		4
        /*000c*/ 	.word	0xfffffffe
	.align		4
        /*0010*/ 	.word	0x00000000
	.align		4
        /*0014*/ 	.word	0xfffffffd
	.align		4
        /*0018*/ 	.word	0x00000000
	.align		4
        /*001c*/ 	.word	0xfffffffc


//--------------------- .text._Z15multiply_by_twoPKiPii --------------------------
	.section	.text._Z15multiply_by_twoPKiPii,"ax",@progbits
	.align	128
        .global         _Z15multiply_by_twoPKiPii
        .type           _Z15multiply_by_twoPKiPii,@function
        .size           _Z15multiply_by_twoPKiPii,(.L_x_1 - _Z15multiply_by_twoPKiPii)
        .other          _Z15multiply_by_twoPKiPii,@"STO_CUDA_ENTRY STV_DEFAULT"
_Z15multiply_by_twoPKiPii:
.text._Z15multiply_by_twoPKiPii:
[----:B------:R-:W-:Y:S01]  /*0000*/  LDC R1, c[0x0][0x37c] ;  /* 0x0000df00ff017b82 */ /* 0x000fe20000000800 */
[----:B------:R-:W0:Y:S07]  /*0010*/  S2R R0, SR_TID.X ;  /* 0x0000000000007919 */ /* 0x000e2e0000002100 */
[----:B------:R-:W0:Y:S01]  /*0020*/  S2UR UR4, SR_CTAID.X ;  /* 0x00000000000479c3 */ /* 0x000e220000002500 */
[----:B------:R-:W1:Y:S07]  /*0030*/  LDCU UR5, c[0x0][0x390] ;  /* 0x00007200ff0577ac */ /* 0x000e6e0008000800 */
[----:B------:R-:W0:Y:S02]  /*0040*/  LDC R7, c[0x0][0x360] ;  /* 0x0000d800ff077b82 */ /* 0x000e240000000800 */
[----:B0-----:R-:W-:-:S05]  /*0050*/  IMAD R7, R7, UR4, R0 ;  /* 0x0000000407077c24 */ /* 0x001fca000f8e0200 */
[----:B-1----:R-:W-:-:S13]  /*0060*/  ISETP.GE.AND P0, PT, R7, UR5, PT ;  /* 0x0000000507007c0c */ /* 0x002fda000bf06270 */
[----:B------:R-:W-:Y:S05]  /*0070*/  @P0 EXIT ;  /* 0x000000000000094d */ /* 0x000fea0003800000 */
[----:B------:R-:W0:Y:S01]  /*0080*/  LDC.64 R2, c[0x0][0x380] ;  /* 0x0000e000ff027b82 */ /* 0x000e220000000a00 */
[----:B------:R-:W1:Y:S07]  /*0090*/  LDCU.64 UR4, c[0x0][0x358] ;  /* 0x00006b00ff0477ac */ /* 0x000e6e0008000a00 */
[----:B------:R-:W2:Y:S01]  /*00a0*/  LDC.64 R4, c[0x0][0x388] ;  /* 0x0000e200ff047b82 */ /* 0x000ea20000000a00 */
[----:B0-----:R-:W-:-:S06]  /*00b0*/  IMAD.WIDE R2, R7, 0x4, R2 ;  /* 0x0000000407027825 */ /* 0x001fcc00078e0202 */
[----:B-1----:R-:W3:Y:S01]  /*00c0*/  LDG.E R2, desc[UR4][R2.64] ;  /* 0x0000000402027981 */ /* 0x002ee2000c1e1900 */
[----:B--2---:R-:W-:Y:S01]  /*00d0*/  IMAD.WIDE R4, R7, 0x4, R4 ;  /* 0x0000000407047825 */ /* 0x004fe200078e0204 */
[----:B---3--:R-:W-:-:S05]  /*00e0*/  SHF.L.U32 R7, R2, 0x1, RZ ;  /* 0x0000000102077819 */ /* 0x008fca00000006ff */
[----:B------:R-:W-:Y:S01]  /*00f0*/  STG.E desc[UR4][R4.64], R7 ;  /* 0x0000000704007986 */ /* 0x000fe2000c101904 */
[----:B------:R-:W-:Y:S05]  /*0100*/  EXIT ;  /* 0x000000000000794d */ /* 0x000fea0003800000 */
.L_x_0:
[----:B------:R-:W-:-:S00]  /*0110*/  BRA `(.L_x_0) ;  /* 0xfffffffc00fc7947 */ /* 0x000fc0000383ffff */
[----:B------:R-:W-:-:S00]  /*0120*/  NOP ;  /* 0x0000000000007918 */ /* 0x000fc00000000000 */
        /* <DEDUP_REMOVED lines=13> */
.L_x_1:


//--------------------- .nv.shared.reserved.0     --------------------------
	.section	.nv.shared.reserved.0,"aw",@nobits
	.weak		__nv_reservedSMEM_offset_0_alias
	.size		__nv_reservedSMEM_offset_0_alias, 0, 64
	.other		__nv_reservedSMEM_offset_0_alias,@"STO_CUDA_RESERVED_SHARED STV_DEFAULT"
__nv_reservedSMEM_offset_0_alias:
	.zero		0
	.zero		64


//--------------------- .nv.constant0._Z15multiply_by_twoPKiPii --------------------------
	.section	.nv.constant0._Z15multiply_by_twoPKiPii,"a",@progbits
	.sectionflags	@""
	.align	4
.nv.constant0._Z15multiply_by_twoPKiPii:
	.zero		916


//--------------------- SYMBOLS --------------------------

	.type		.nv.reservedSmem.offset0,@object
	.size		.nv.reservedSmem.offset0,0x4
